	.headerflags	@"EF_CUDA_TEXMODE_UNIFIED EF_CUDA_64BIT_ADDRESS EF_CUDA_ACCELERATORS EF_CUDA_SM90 EF_CUDA_VIRTUAL_SM(EF_CUDA_SM90)"
	.elftype	@"ET_EXEC"


//--------------------- .nv.info                  --------------------------
	.section	.nv.info,"",@"SHT_CUDA_INFO"
	.align	4


	//----- nvinfo : EIATTR_REGCOUNT
	.align		4
        /*0000*/ 	.byte	0x04, 0x2f
        /*0002*/ 	.short	(.L_4 - .L_3)
	.align		4
.L_3:
        /*0004*/ 	.word	index@(triton_red_fused__to_copy_add_div_embedding_dense_backward_mul_pow_sum_13)
        /*0008*/ 	.word	0x0000002d


	//----- nvinfo : EIATTR_MIN_STACK_SIZE
	.align		4
.L_4:
        /*000c*/ 	.byte	0x04, 0x12
        /*000e*/ 	.short	(.L_6 - .L_5)
	.align		4
.L_5:
        /*0010*/ 	.word	index@(triton_red_fused__to_copy_add_div_embedding_dense_backward_mul_pow_sum_13)
        /*0014*/ 	.word	0x00000000


	//----- nvinfo : EIATTR_FRAME_SIZE
	.align		4
.L_6:
        /*0018*/ 	.byte	0x04, 0x11
        /*001a*/ 	.short	(.L_8 - .L_7)
	.align		4
.L_7:
        /*001c*/ 	.word	index@(triton_red_fused__to_copy_add_div_embedding_dense_backward_mul_pow_sum_13)
        /*0020*/ 	.word	0x00000000


	//----- nvinfo : EIATTR_MIN_STACK_SIZE
	.align		4
.L_8:
        /*0024*/ 	.byte	0x04, 0x12
        /*0026*/ 	.short	(.L_10 - .L_9)
	.align		4
.L_9:
        /*0028*/ 	.word	index@(triton_red_fused__to_copy_add_div_embedding_dense_backward_mul_pow_sum_13)
        /*002c*/ 	.word	0x00000000
.L_10:


//--------------------- .nv.info.triton_red_fused__to_copy_add_div_embedding_dense_backward_mul_pow_sum_13 --------------------------
	.section	.nv.info.triton_red_fused__to_copy_add_div_embedding_dense_backward_mul_pow_sum_13,"",@"SHT_CUDA_INFO"
	.sectionflags	@""
	.align	4


	//----- nvinfo : EIATTR_CUDA_API_VERSION
	.align		4
        /*0000*/ 	.byte	0x04, 0x37
        /*0002*/ 	.short	(.L_12 - .L_11)
.L_11:
        /*0004*/ 	.word	0x0000007c


	//----- nvinfo : EIATTR_KPARAM_INFO
	.align		4
.L_12:
        /*0008*/ 	.byte	0x04, 0x17
        /*000a*/ 	.short	(.L_14 - .L_13)
.L_13:
        /*000c*/ 	.word	0x00000000
        /*0010*/ 	.short	0x000b
        /*0012*/ 	.short	0x0050
        /*0014*/ 	.byte	0x00, 0xf4, 0x21, 0x00


	//----- nvinfo : EIATTR_KPARAM_INFO
	.align		4
.L_14:
        /*0018*/ 	.byte	0x04, 0x17
        /*001a*/ 	.short	(.L_16 - .L_15)
.L_15:
        /*001c*/ 	.word	0x00000000
        /*0020*/ 	.short	0x000a
        /*0022*/ 	.short	0x004c
        /*0024*/ 	.byte	0x00, 0xf0, 0x11, 0x00


	//----- nvinfo : EIATTR_KPARAM_INFO
	.align		4
.L_16:
        /*0028*/ 	.byte	0x04, 0x17
        /*002a*/ 	.short	(.L_18 - .L_17)
.L_17:
        /*002c*/ 	.word	0x00000000
        /*0030*/ 	.short	0x0009
        /*0032*/ 	.short	0x0048
        /*0034*/ 	.byte	0x00, 0xf0, 0x11, 0x00


	//----- nvinfo : EIATTR_KPARAM_INFO
	.align		4
.L_18:
        /*0038*/ 	.byte	0x04, 0x17
        /*003a*/ 	.short	(.L_20 - .L_19)
.L_19:
        /*003c*/ 	.word	0x00000000
        /*0040*/ 	.short	0x0008
        /*0042*/ 	.short	0x0040
        /*0044*/ 	.byte	0x00, 0xf4, 0x21, 0x00


	//----- nvinfo : EIATTR_KPARAM_INFO
	.align		4
.L_20:
        /*0048*/ 	.byte	0x04, 0x17
        /*004a*/ 	.short	(.L_22 - .L_21)
.L_21:
        /*004c*/ 	.word	0x00000000
        /*0050*/ 	.short	0x0007
        /*0052*/ 	.short	0x0038
        /*0054*/ 	.byte	0x00, 0xf4, 0x21, 0x00


	//----- nvinfo : EIATTR_KPARAM_INFO
	.align		4
.L_22:
        /*0058*/ 	.byte	0x04, 0x17
        /*005a*/ 	.short	(.L_24 - .L_23)
.L_23:
        /*005c*/ 	.word	0x00000000
        /*0060*/ 	.short	0x0006
        /*0062*/ 	.short	0x0030
        /*0064*/ 	.byte	0x00, 0xf4, 0x21, 0x00


	//----- nvinfo : EIATTR_KPARAM_INFO
	.align		4
.L_24:
        /*0068*/ 	.byte	0x04, 0x17
        /*006a*/ 	.short	(.L_26 - .L_25)
.L_25:
        /*006c*/ 	.word	0x00000000
        /*0070*/ 	.short	0x0005
        /*0072*/ 	.short	0x0028
        /*0074*/ 	.byte	0x00, 0xf4, 0x21, 0x00


	//----- nvinfo : EIATTR_KPARAM_INFO
	.align		4
.L_26:
        /*0078*/ 	.byte	0x04, 0x17
        /*007a*/ 	.short	(.L_28 - .L_27)
.L_27:
        /*007c*/ 	.word	0x00000000
        /*0080*/ 	.short	0x0004
        /*0082*/ 	.short	0x0020
        /*0084*/ 	.byte	0x00, 0xf4, 0x21, 0x00


	//----- nvinfo : EIATTR_KPARAM_INFO
	.align		4
.L_28:
        /*0088*/ 	.byte	0x04, 0x17
        /*008a*/ 	.short	(.L_30 - .L_29)
.L_29:
        /*008c*/ 	.word	0x00000000
        /*0090*/ 	.short	0x0003
        /*0092*/ 	.short	0x0018
        /*0094*/ 	.byte	0x00, 0xf4, 0x21, 0x00


	//----- nvinfo : EIATTR_KPARAM_INFO
	.align		4
.L_30:
        /*0098*/ 	.byte	0x04, 0x17
        /*009a*/ 	.short	(.L_32 - .L_31)
.L_31:
        /*009c*/ 	.word	0x00000000
        /*00a0*/ 	.short	0x0002
        /*00a2*/ 	.short	0x0010
        /*00a4*/ 	.byte	0x00, 0xf4, 0x21, 0x00


	//----- nvinfo : EIATTR_KPARAM_INFO
	.align		4
.L_32:
        /*00a8*/ 	.byte	0x04, 0x17
        /*00aa*/ 	.short	(.L_34 - .L_33)
.L_33:
        /*00ac*/ 	.word	0x00000000
        /*00b0*/ 	.short	0x0001
        /*00b2*/ 	.short	0x0008
        /*00b4*/ 	.byte	0x00, 0xf4, 0x21, 0x00


	//----- nvinfo : EIATTR_KPARAM_INFO
	.align		4
.L_34:
        /*00b8*/ 	.byte	0x04, 0x17
        /*00ba*/ 	.short	(.L_36 - .L_35)
.L_35:
        /*00bc*/ 	.word	0x00000000
        /*00c0*/ 	.short	0x0000
        /*00c2*/ 	.short	0x0000
        /*00c4*/ 	.byte	0x00, 0xf4, 0x21, 0x00


	//----- nvinfo : EIATTR_SPARSE_MMA_MASK
	.align		4
.L_36:
        /*00c8*/ 	.byte	0x03, 0x50
        /*00ca*/ 	.short	0x0000


	//----- nvinfo : EIATTR_MAXREG_COUNT
	.align		4
        /*00cc*/ 	.byte	0x03, 0x1b
        /*00ce*/ 	.short	0x0080


	//----- nvinfo : EIATTR_EXTERNS
	.align		4
        /*00d0*/ 	.byte	0x04, 0x0f
        /*00d2*/ 	.short	(.L_38 - .L_37)


	//   ....[0]....
	.align		4
.L_37:
        /*00d4*/ 	.word	index@(__assertfail)


	//----- nvinfo : EIATTR_COOP_GROUP_MASK_REGIDS
	.align		4
.L_38:
        /*00d8*/ 	.byte	0x04, 0x29
        /*00da*/ 	.short	(.L_40 - .L_39)


	//   ....[0]....
.L_39:
        /*00dc*/ 	.word	0xffffffff


	//   ....[1]....
        /*00e0*/ 	.word	0xffffffff


	//   ....[2]....
        /*00e4*/ 	.word	0xffffffff


	//   ....[3]....
        /*00e8*/ 	.word	0xffffffff


	//   ....[4]....
        /*00ec*/ 	.word	0xffffffff


	//   ....[5]....
        /*00f0*/ 	.word	0xffffffff


	//   ....[6]....
        /*00f4*/ 	.word	0xffffffff


	//   ....[7]....
        /*00f8*/ 	.word	0xffffffff


	//   ....[8]....
        /*00fc*/ 	.word	0xffffffff


	//----- nvinfo : EIATTR_COOP_GROUP_INSTR_OFFSETS
	.align		4
.L_40:
        /*0100*/ 	.byte	0x04, 0x28
        /*0102*/ 	.short	(.L_42 - .L_41)


	//   ....[0]....
.L_41:
        /*0104*/ 	.word	0x00000760


	//   ....[1]....
        /*0108*/ 	.word	0x00000780


	//   ....[2]....
        /*010c*/ 	.word	0x000007a0


	//   ....[3]....
        /*0110*/ 	.word	0x000007c0


	//   ....[4]....
        /*0114*/ 	.word	0x000007f0


	//   ....[5]....
        /*0118*/ 	.word	0x000008a0


	//   ....[6]....
        /*011c*/ 	.word	0x000008c0


	//   ....[7]....
        /*0120*/ 	.word	0x000008e0


	//   ....[8]....
        /*0124*/ 	.word	0x00000930


	//----- nvinfo : EIATTR_SYSCALL_OFFSETS
	.align		4
.L_42:
        /*0128*/ 	.byte	0x04, 0x46
        /*012a*/ 	.short	(.L_44 - .L_43)


	//   ....[0]....
.L_43:
        /*012c*/ 	.word	0x00000c30


	//----- nvinfo : EIATTR_EXIT_INSTR_OFFSETS
	.align		4
.L_44:
        /*0130*/ 	.byte	0x04, 0x1c
        /*0132*/ 	.short	(.L_46 - .L_45)


	//   ....[0]....
.L_45:
        /*0134*/ 	.word	0x00001570


	//   ....[1]....
        /*0138*/ 	.word	0x00001590


	//----- nvinfo : EIATTR_REQNTID
	.align		4
.L_46:
        /*013c*/ 	.byte	0x04, 0x10
        /*013e*/ 	.short	(.L_48 - .L_47)
.L_47:
        /*0140*/ 	.word	0x00000200
        /*0144*/ 	.word	0x00000001
        /*0148*/ 	.word	0x00000001


	//----- nvinfo : EIATTR_CBANK_PARAM_SIZE
	.align		4
.L_48:
        /*014c*/ 	.byte	0x03, 0x19
        /*014e*/ 	.short	0x0058


	//----- nvinfo : EIATTR_PARAM_CBANK
	.align		4
        /*0150*/ 	.byte	0x04, 0x0a
        /*0152*/ 	.short	(.L_50 - .L_49)
	.align		4
.L_49:
        /*0154*/ 	.word	index@(.nv.constant0.triton_red_fused__to_copy_add_div_embedding_dense_backward_mul_pow_sum_13)
        /*0158*/ 	.short	0x0210
        /*015a*/ 	.short	0x0058


	//----- nvinfo : EIATTR_SW_WAR
	.align		4
.L_50:
        /*015c*/ 	.byte	0x04, 0x36
        /*015e*/ 	.short	(.L_52 - .L_51)
.L_51:
        /*0160*/ 	.word	0x00000008
.L_52:


//--------------------- .nv.callgraph             --------------------------
	.section	.nv.callgraph,"",@"SHT_CUDA_CALLGRAPH"
	.align	4
	.sectionentsize	8
	.align		4
        /*0000*/ 	.word	0x00000000
	.align		4
        /*0004*/ 	.word	0xffffffff
	.align		4
        /*0008*/ 	.word	index@(triton_red_fused__to_copy_add_div_embedding_dense_backward_mul_pow_sum_13)
	.align		4
        /*000c*/ 	.word	index@(__assertfail)
	.align		4
        /*0010*/ 	.word	0x00000000
	.align		4
        /*0014*/ 	.word	0xfffffffe
	.align		4
        /*0018*/ 	.word	0x00000000
	.align		4
        /*001c*/ 	.word	0xfffffffd
	.align		4
        /*0020*/ 	.word	0x00000000
	.align		4
        /*0024*/ 	.word	0xfffffffc


//--------------------- .nv.constant4             --------------------------
	.section	.nv.constant4,"a",@progbits
	.align	8
	.align		8
.nv.constant4:
        /*0000*/ 	.dword	__assertfail
	.align		8
        /*0008*/ 	.dword	assertFunc_0
	.align		8
        /*0010*/ 	.dword	assertFile_0
	.align		8
        /*0018*/ 	.dword	assertMessage_0


//--------------------- .text.triton_red_fused__to_copy_add_div_embedding_dense_backward_mul_pow_sum_13 --------------------------
	.section	.text.triton_red_fused__to_copy_add_div_embedding_dense_backward_mul_pow_sum_13,"ax",@progbits
	.sectionflags	@"SHF_BARRIERS=1"
	.align	128
        .global         triton_red_fused__to_copy_add_div_embedding_dense_backward_mul_pow_sum_13
        .type           triton_red_fused__to_copy_add_div_embedding_dense_backward_mul_pow_sum_13,@function
        .size           triton_red_fused__to_copy_add_div_embedding_dense_backward_mul_pow_sum_13,(.L_x_3 - triton_red_fused__to_copy_add_div_embedding_dense_backward_mul_pow_sum_13)
        .other          triton_red_fused__to_copy_add_div_embedding_dense_backward_mul_pow_sum_13,@"STO_CUDA_ENTRY STV_DEFAULT"
triton_red_fused__to_copy_add_div_embedding_dense_backward_mul_pow_sum_13:
.text.triton_red_fused__to_copy_add_div_embedding_dense_backward_mul_pow_sum_13:
[----:B------:R-:W0:Y:S01]  /*0000*/  LDC R1, c[0x0][0x28] ;  /* 0x00000a00ff017b82 */ /* 0x000e220000000800 */
[----:B------:R-:W1:Y:S07]  /*0010*/  S2R R9, SR_TID.X ;  /* 0x0000000000097919 */ /* 0x000e6e0000002100 */
[----:B------:R-:W2:Y:S01]  /*0020*/  LDC.64 R24, c[0x0][0x210] ;  /* 0x00008400ff187b82 */ /* 0x000ea20000000a00 */
[----:B------:R-:W-:Y:S01]  /*0030*/  ULDC UR8, c[0x0][0x258] ;  /* 0x0000960000087ab9 */ /* 0x000fe20000000800 */
[----:B------:R-:W-:Y:S01]  /*0040*/  CS2R R36, SRZ ;  /* 0x0000000000247805 */ /* 0x000fe2000001ff00 */
[----:B------:R-:W3:Y:S01]  /*0050*/  S2R R6, SR_CTAID.X ;  /* 0x0000000000067919 */ /* 0x000ee20000002500 */
[----:B------:R-:W-:Y:S01]  /*0060*/  CS2R R34, SRZ ;  /* 0x0000000000227805 */ /* 0x000fe2000001ff00 */
[----:B------:R-:W-:-:S03]  /*0070*/  ULDC.64 UR6, c[0x0][0x208] ;  /* 0x0000820000067ab9 */ /* 0x000fc60000000a00 */
[----:B------:R-:W4:Y:S08]  /*0080*/  LDC.64 R22, c[0x0][0x218] ;  /* 0x00008600ff167b82 */ /* 0x000f300000000a00 */
[----:B------:R-:W5:Y:S08]  /*0090*/  LDC.64 R18, c[0x0][0x220] ;  /* 0x00008800ff127b82 */ /* 0x000f700000000a00 */
[----:B------:R-:W5:Y:S01]  /*00a0*/  LDC.64 R16, c[0x0][0x228] ;  /* 0x00008a00ff107b82 */ /* 0x000f620000000a00 */
[----:B-1----:R-:W-:-:S07]  /*00b0*/  SHF.L.U32 R9, R9, 0x2, RZ ;  /* 0x0000000209097819 */ /* 0x002fce00000006ff */
[----:B------:R-:W1:Y:S01]  /*00c0*/  LDC.64 R14, c[0x0][0x230] ;  /* 0x00008c00ff0e7b82 */ /* 0x000e620000000a00 */
[----:B------:R-:W-:Y:S02]  /*00d0*/  LOP3.LUT R9, R9, 0x7fc, RZ, 0xc0, !PT ;  /* 0x000007fc09097812 */ /* 0x000fe400078ec0ff */
[C---:B---3--:R-:W-:Y:S02]  /*00e0*/  ISETP.GE.AND P1, PT, R6.reuse, UR8, PT ;  /* 0x0000000806007c0c */ /* 0x048fe4000bf26270 */
[----:B------:R-:W-:-:S05]  /*00f0*/  LEA R7, R6, R9, 0xc ;  /* 0x0000000906077211 */ /* 0x000fca00078e60ff */
[----:B--2---:R-:W-:-:S04]  /*0100*/  IMAD.WIDE R24, R7, 0x2, R24 ;  /* 0x0000000207187825 */ /* 0x004fc800078e0218 */
[----:B----4-:R-:W-:Y:S02]  /*0110*/  IMAD.WIDE R22, R7, 0x2, R22 ;  /* 0x0000000207167825 */ /* 0x010fe400078e0216 */
[----:B------:R-:W2:Y:S01]  /*0120*/  @!P1 LDG.E.EL.64 R36, desc[UR6][R24.64] ;  /* 0x0000000618249981 */ /* 0x000ea2000c2e1b00 */
[----:B------:R-:W-:-:S03]  /*0130*/  CS2R R32, SRZ ;  /* 0x0000000000207805 */ /* 0x000fc6000001ff00 */
[----:B------:R-:W3:Y:S01]  /*0140*/  @!P1 LDG.E.EL.64 R34, desc[UR6][R22.64] ;  /* 0x0000000616229981 */ /* 0x000ee2000c2e1b00 */
[----:B0----5:R-:W-:-:S04]  /*0150*/  IMAD.WIDE R18, R7, 0x2, R18 ;  /* 0x0000000207127825 */ /* 0x021fc800078e0212 */
[----:B------:R-:W-:Y:S01]  /*0160*/  IMAD.WIDE.U32 R16, R9, 0x2, R16 ;  /* 0x0000000209107825 */ /* 0x000fe200078e0010 */
[----:B------:R-:W4:Y:S01]  /*0170*/  @!P1 LDG.E.EL.64 R32, desc[UR6][R18.64] ;  /* 0x0000000612209981 */ /* 0x000f22000c2e1b00 */
[----:B------:R-:W-:Y:S02]  /*0180*/  CS2R R30, SRZ ;  /* 0x00000000001e7805 */ /* 0x000fe4000001ff00 */
[----:B-1----:R-:W-:Y:S01]  /*0190*/  IMAD.WIDE R14, R7, 0x2, R14 ;  /* 0x00000002070e7825 */ /* 0x002fe200078e020e */
[----:B------:R-:W5:Y:S01]  /*01a0*/  LDG.E.EL.64 R2, desc[UR6][R16.64] ;  /* 0x0000000610027981 */ /* 0x000f62000c2e1b00 */
[----:B------:R-:W-:Y:S02]  /*01b0*/  CS2R R28, SRZ ;  /* 0x00000000001c7805 */ /* 0x000fe4000001ff00 */
[----:B------:R-:W-:Y:S01]  /*01c0*/  CS2R R26, SRZ ;  /* 0x00000000001a7805 */ /* 0x000fe2000001ff00 */
[----:B------:R-:W5:Y:S01]  /*01d0*/  @!P1 LDG.E.EL.64 R30, desc[UR6][R14.64] ;  /* 0x000000060e1e9981 */ /* 0x000f62000c2e1b00 */
[----:B------:R-:W-:-:S03]  /*01e0*/  CS2R R12, SRZ ;  /* 0x00000000000c7805 */ /* 0x000fc6000001ff00 */
[----:B------:R-:W5:Y:S04]  /*01f0*/  @!P1 LDG.E.EL.64 R28, desc[UR6][R22.64+0x1000] ;  /* 0x00100006161c9981 */ /* 0x000f68000c2e1b00 */
[----:B------:R-:W5:Y:S04]  /*0200*/  @!P1 LDG.E.EL.64 R26, desc[UR6][R24.64+0x1000] ;  /* 0x00100006181a9981 */ /* 0x000f68000c2e1b00 */
[----:B------:R-:W5:Y:S01]  /*0210*/  @!P1 LDG.E.EL.64 R12, desc[UR6][R18.64+0x1000] ;  /* 0x00100006120c9981 */ /* 0x000f62000c2e1b00 */
[----:B------:R-:W-:-:S03]  /*0220*/  CS2R R20, SRZ ;  /* 0x0000000000147805 */ /* 0x000fc6000001ff00 */
[----:B------:R-:W5:Y:S04]  /*0230*/  LDG.E.EL.64 R10, desc[UR6][R16.64+0x1000] ;  /* 0x00100006100a7981 */ /* 0x000f68000c2e1b00 */
[----:B------:R-:W5:Y:S01]  /*0240*/  @!P1 LDG.E.EL.64 R20, desc[UR6][R14.64+0x1000] ;  /* 0x001000060e149981 */ /* 0x000f62000c2e1b00 */
[----:B------:R-:W0:Y:S01]  /*0250*/  S2UR UR5, SR_CgaCtaId ;  /* 0x00000000000579c3 */ /* 0x000e220000008800 */
[----:B------:R-:W-:Y:S02]  /*0260*/  UMOV UR4, 0x400 ;  /* 0x0000040000047882 */ /* 0x000fe40000000000 */
[----:B0-----:R-:W-:Y:S01]  /*0270*/  UPRMT UR4, UR5, 0x654, UR4 ;  /* 0x0000065405047896 */ /* 0x001fe20008000004 */
[----:B--2---:R-:W-:Y:S02]  /*0280*/  HADD2.F32 R0, -RZ, R36.H0_H0 ;  /* 0x20000024ff007230 */ /* 0x004fe40000004100 */
[----:B---3--:R-:W-:-:S02]  /*0290*/  HADD2.F32 R7, -RZ, R34.H0_H0 ;  /* 0x20000022ff077230 */ /* 0x008fc40000004100 */
[----:B------:R-:W-:Y:S02]  /*02a0*/  HADD2.F32 R8, -RZ, R35.H1_H1 ;  /* 0x30000023ff087230 */ /* 0x000fe40000004100 */
[----:B------:R-:W-:Y:S02]  /*02b0*/  HADD2.F32 R4, -RZ, R37.H0_H0 ;  /* 0x20000025ff047230 */ /* 0x000fe40000004100 */
[----:B------:R-:W-:Y:S01]  /*02c0*/  FADD R39, R0, R7 ;  /* 0x0000000700277221 */ /* 0x000fe20000000000 */
[----:B------:R-:W-:Y:S02]  /*02d0*/  HADD2.F32 R35, -RZ, R35.H0_H0 ;  /* 0x20000023ff237230 */ /* 0x000fe40000004100 */
[----:B------:R-:W-:Y:S02]  /*02e0*/  HADD2.F32 R36, -RZ, R36.H1_H1 ;  /* 0x30000024ff247230 */ /* 0x000fe40000004100 */
[----:B------:R-:W-:Y:S02]  /*02f0*/  HADD2.F32 R7, -RZ, R34.H1_H1 ;  /* 0x30000022ff077230 */ /* 0x000fe40000004100 */
[----:B------:R-:W-:Y:S01]  /*0300*/  FADD R35, R4, R35 ;  /* 0x0000002304237221 */ /* 0x000fe20000000000 */
[----:B------:R-:W-:-:S02]  /*0310*/  HADD2.F32 R37, -RZ, R37.H1_H1 ;  /* 0x30000025ff257230 */ /* 0x000fc40000004100 */
[----:B----4-:R-:W-:Y:S02]  /*0320*/  HADD2.F32 R0, -RZ, R32.H0_H0 ;  /* 0x20000020ff007230 */ /* 0x010fe40000004100 */
[----:B------:R-:W-:Y:S01]  /*0330*/  FADD R7, R36, R7 ;  /* 0x0000000724077221 */ /* 0x000fe20000000000 */
[----:B------:R-:W-:Y:S02]  /*0340*/  HADD2.F32 R32, -RZ, R32.H1_H1 ;  /* 0x30000020ff207230 */ /* 0x000fe40000004100 */
[----:B------:R-:W-:Y:S02]  /*0350*/  HADD2.F32 R4, -RZ, R33.H0_H0 ;  /* 0x20000021ff047230 */ /* 0x000fe40000004100 */
[----:B------:R-:W-:Y:S01]  /*0360*/  FADD R34, R37, R8 ;  /* 0x0000000825227221 */ /* 0x000fe20000000000 */
[----:B------:R-:W-:Y:S01]  /*0370*/  FADD R39, R0, R39 ;  /* 0x0000002700277221 */ /* 0x000fe20000000000 */
[----:B-----5:R-:W-:Y:S02]  /*0380*/  HADD2.F32 R0, -RZ, R2.H1_H1 ;  /* 0x30000002ff007230 */ /* 0x020fe40000004100 */
[----:B------:R-:W-:Y:S01]  /*0390*/  FADD R7, R32, R7 ;  /* 0x0000000720077221 */ /* 0x000fe20000000000 */
[----:B------:R-:W-:-:S02]  /*03a0*/  HADD2.F32 R8, -RZ, R3.H0_H0 ;  /* 0x20000003ff087230 */ /* 0x000fc40000004100 */
[----:B------:R-:W-:Y:S01]  /*03b0*/  FADD R35, R4, R35 ;  /* 0x0000002304237221 */ /* 0x000fe20000000000 */
[----:B------:R-:W-:Y:S02]  /*03c0*/  HADD2.F32 R33, -RZ, R33.H1_H1 ;  /* 0x30000021ff217230 */ /* 0x000fe40000004100 */
[----:B------:R-:W-:Y:S01]  /*03d0*/  FMUL R7, R0, R7 ;  /* 0x0000000700077220 */ /* 0x000fe20000400000 */
[----:B------:R-:W-:Y:S02]  /*03e0*/  HADD2.F32 R0, -RZ, R30.H1_H1 ;  /* 0x3000001eff007230 */ /* 0x000fe40000004100 */
[----:B------:R-:W-:Y:S01]  /*03f0*/  FMUL R35, R8, R35 ;  /* 0x0000002308237220 */ /* 0x000fe20000400000 */
[----:B------:R-:W-:Y:S02]  /*0400*/  HADD2.F32 R8, -RZ, R3.H1_H1 ;  /* 0x30000003ff087230 */ /* 0x000fe40000004100 */
[----:B------:R-:W-:Y:S01]  /*0410*/  FADD R33, R33, R34 ;  /* 0x0000002221217221 */ /* 0x000fe20000000000 */
[----:B------:R-:W-:-:S02]  /*0420*/  HADD2.F32 R2, -RZ, R2.H0_H0 ;  /* 0x20000002ff027230 */ /* 0x000fc40000004100 */
[----:B------:R-:W-:Y:S01]  /*0430*/  FFMA R0, R0, R7, RZ ;  /* 0x0000000700007223 */ /* 0x000fe200000000ff */
[----:B------:R-:W-:Y:S02]  /*0440*/  HADD2.F32 R4, -RZ, R31.H0_H0 ;  /* 0x2000001fff047230 */ /* 0x000fe40000004100 */
[----:B------:R-:W-:Y:S01]  /*0450*/  FMUL R8, R8, R33 ;  /* 0x0000002108087220 */ /* 0x000fe20000400000 */
[----:B------:R-:W-:Y:S02]  /*0460*/  HADD2.F32 R3, -RZ, R31.H1_H1 ;  /* 0x3000001fff037230 */ /* 0x000fe40000004100 */
[----:B------:R-:W-:Y:S01]  /*0470*/  FMUL R39, R2, R39 ;  /* 0x0000002702277220 */ /* 0x000fe20000400000 */
[----:B------:R-:W-:Y:S02]  /*0480*/  HADD2.F32 R31, -RZ, R28.H0_H0 ;  /* 0x2000001cff1f7230 */ /* 0x000fe40000004100 */
[----:B------:R-:W-:Y:S02]  /*0490*/  HADD2.F32 R7, -RZ, R26.H1_H1 ;  /* 0x3000001aff077230 */ /* 0x000fe40000004100 */
[----:B------:R-:W-:-:S02]  /*04a0*/  HADD2.F32 R28, -RZ, R28.H1_H1 ;  /* 0x3000001cff1c7230 */ /* 0x000fc40000004100 */
[----:B------:R-:W-:Y:S02]  /*04b0*/  HADD2.F32 R2, -RZ, R30.H0_H0 ;  /* 0x2000001eff027230 */ /* 0x000fe40000004100 */
[----:B------:R-:W-:Y:S01]  /*04c0*/  FFMA R3, R3, R8, RZ ;  /* 0x0000000803037223 */ /* 0x000fe200000000ff */
[----:B------:R-:W-:Y:S02]  /*04d0*/  HADD2.F32 R30, -RZ, R27.H1_H1 ;  /* 0x3000001bff1e7230 */ /* 0x000fe40000004100 */
[----:B------:R-:W-:Y:S02]  /*04e0*/  HADD2.F32 R26, -RZ, R26.H0_H0 ;  /* 0x2000001aff1a7230 */ /* 0x000fe40000004100 */
[----:B------:R-:W-:Y:S02]  /*04f0*/  HADD2.F32 R27, -RZ, R27.H0_H0 ;  /* 0x2000001bff1b7230 */ /* 0x000fe40000004100 */
[----:B------:R-:W-:Y:S02]  /*0500*/  HADD2.F32 R32, -RZ, R29.H0_H0 ;  /* 0x2000001dff207230 */ /* 0x000fe40000004100 */
[----:B------:R-:W-:Y:S01]  /*0510*/  FADD R7, R7, R28 ;  /* 0x0000001c07077221 */ /* 0x000fe20000000000 */
[----:B------:R-:W-:-:S02]  /*0520*/  HADD2.F32 R8, -RZ, R12.H1_H1 ;  /* 0x3000000cff087230 */ /* 0x000fc40000004100 */
[----:B------:R-:W-:Y:S02]  /*0530*/  HADD2.F32 R29, -RZ, R29.H1_H1 ;  /* 0x3000001dff1d7230 */ /* 0x000fe40000004100 */
[----:B------:R-:W-:Y:S01]  /*0540*/  FADD R31, R26, R31 ;  /* 0x0000001f1a1f7221 */ /* 0x000fe20000000000 */
[----:B------:R-:W-:Y:S02]  /*0550*/  HADD2.F32 R12, -RZ, R12.H0_H0 ;  /* 0x2000000cff0c7230 */ /* 0x000fe40000004100 */
[----:B------:R-:W-:Y:S01]  /*0560*/  FADD R32, R27, R32 ;  /* 0x000000201b207221 */ /* 0x000fe20000000000 */
[----:B------:R-:W-:Y:S01]  /*0570*/  FADD R27, R8, R7 ;  /* 0x00000007081b7221 */ /* 0x000fe20000000000 */
[----:B------:R-:W-:Y:S02]  /*0580*/  HADD2.F32 R8, -RZ, R13.H1_H1 ;  /* 0x3000000dff087230 */ /* 0x000fe40000004100 */
[----:B------:R-:W-:Y:S01]  /*0590*/  FADD R29, R30, R29 ;  /* 0x0000001d1e1d7221 */ /* 0x000fe20000000000 */
[----:B------:R-:W-:-:S02]  /*05a0*/  HADD2.F32 R13, -RZ, R13.H0_H0 ;  /* 0x2000000dff0d7230 */ /* 0x000fc40000004100 */
[----:B------:R-:W-:Y:S01]  /*05b0*/  FADD R12, R12, R31 ;  /* 0x0000001f0c0c7221 */ /* 0x000fe20000000000 */
[----:B------:R-:W-:Y:S02]  /*05c0*/  HADD2.F32 R7, -RZ, R10.H0_H0 ;  /* 0x2000000aff077230 */ /* 0x000fe40000004100 */
[----:B------:R-:W-:Y:S02]  /*05d0*/  HADD2.F32 R10, -RZ, R10.H1_H1 ;  /* 0x3000000aff0a7230 */ /* 0x000fe40000004100 */
[----:B------:R-:W-:Y:S01]  /*05e0*/  FADD R26, R8, R29 ;  /* 0x0000001d081a7221 */ /* 0x000fe20000000000 */
[----:B------:R-:W-:Y:S01]  /*05f0*/  FADD R29, R13, R32 ;  /* 0x000000200d1d7221 */ /* 0x000fe20000000000 */
[----:B------:R-:W-:Y:S01]  /*0600*/  FMUL R12, R7, R12 ;  /* 0x0000000c070c7220 */ /* 0x000fe20000400000 */
[----:B------:R-:W-:Y:S02]  /*0610*/  HADD2.F32 R8, -RZ, R11.H0_H0 ;  /* 0x2000000bff087230 */ /* 0x000fe40000004100 */
[----:B------:R-:W-:Y:S01]  /*0620*/  FFMA R2, R2, R39, RZ ;  /* 0x0000002702027223 */ /* 0x000fe200000000ff */
[----:B------:R-:W-:-:S02]  /*0630*/  HADD2.F32 R13, -RZ, R20.H1_H1 ;  /* 0x30000014ff0d7230 */ /* 0x000fc40000004100 */
[----:B------:R-:W-:Y:S01]  /*0640*/  FMUL R10, R10, R27 ;  /* 0x0000001b0a0a7220 */ /* 0x000fe20000400000 */
[----:B------:R-:W-:Y:S02]  /*0650*/  HADD2.F32 R7, -RZ, R20.H0_H0 ;  /* 0x20000014ff077230 */ /* 0x000fe40000004100 */
[----:B------:R-:W-:Y:S01]  /*0660*/  FFMA R4, R4, R35, RZ ;  /* 0x0000002304047223 */ /* 0x000fe200000000ff */
[----:B------:R-:W-:Y:S02]  /*0670*/  HADD2.F32 R11, -RZ, R11.H1_H1 ;  /* 0x3000000bff0b7230 */ /* 0x000fe40000004100 */
[----:B------:R-:W-:Y:S01]  /*0680*/  FMUL R8, R8, R29 ;  /* 0x0000001d08087220 */ /* 0x000fe20000400000 */
[----:B------:R-:W-:Y:S02]  /*0690*/  HADD2.F32 R27, -RZ, R21.H0_H0 ;  /* 0x20000015ff1b7230 */ /* 0x000fe40000004100 */
[----:B------:R-:W-:Y:S01]  /*06a0*/  FFMA R0, R13, R10, R0 ;  /* 0x0000000a0d007223 */ /* 0x000fe20000000000 */
[----:B------:R-:W-:Y:S01]  /*06b0*/  FFMA R7, R7, R12, R2 ;  /* 0x0000000c07077223 */ /* 0x000fe20000000002 */
[----:B------:R-:W-:-:S02]  /*06c0*/  HADD2.F32 R2, -RZ, R21.H1_H1 ;  /* 0x30000015ff027230 */ /* 0x000fc40000004100 */
[----:B------:R-:W-:Y:S01]  /*06d0*/  FMUL R11, R11, R26 ;  /* 0x0000001a0b0b7220 */ /* 0x000fe20000400000 */
[----:B------:R-:W-:Y:S01]  /*06e0*/  FFMA R4, R27, R8, R4 ;  /* 0x000000081b047223 */ /* 0x000fe20000000004 */
[----:B------:R-:W-:Y:S01]  /*06f0*/  FADD R7, R0, R7 ;  /* 0x0000000700077221 */ /* 0x000fe20000000000 */
[----:B------:R-:W0:Y:S01]  /*0700*/  S2R R12, SR_TID.X ;  /* 0x00000000000c7919 */ /* 0x000e220000002100 */
[----:B------:R-:W-:Y:S01]  /*0710*/  FFMA R2, R2, R11, R3 ;  /* 0x0000000b02027223 */ /* 0x000fe20000000003 */
[----:B------:R-:W1:Y:S01]  /*0720*/  LDC.64 R26, c[0x0][0x240] ;  /* 0x00009000ff1a7b82 */ /* 0x000e620000000a00 */
[----:B------:R-:W-:-:S04]  /*0730*/  FADD R7, R4, R7 ;  /* 0x0000000704077221 */ /* 0x000fc80000000000 */
[----:B------:R-:W-:-:S05]  /*0740*/  FADD R2, R2, R7 ;  /* 0x0000000702027221 */ /* 0x000fca0000000000 */
[----:B------:R-:W-:-:S05]  /*0750*/  FSEL R2, R2, RZ, !P1 ;  /* 0x000000ff02027208 */ /* 0x000fca0004800000 */
[----:B------:R-:W2:Y:S02]  /*0760*/  SHFL.BFLY PT, R3, R2, 0x10, 0x1f ;  /* 0x0e001f0002037f89 */ /* 0x000ea400000e0000 */
[----:B--2---:R-:W-:-:S05]  /*0770*/  FADD R3, R2, R3 ;  /* 0x0000000302037221 */ /* 0x004fca0000000000 */
[----:B------:R-:W2:Y:S02]  /*0780*/  SHFL.BFLY PT, R0, R3, 0x8, 0x1f ;  /* 0x0d001f0003007f89 */ /* 0x000ea400000e0000 */
[----:B--2---:R-:W-:-:S05]  /*0790*/  FADD R0, R3, R0 ;  /* 0x0000000003007221 */ /* 0x004fca0000000000 */
[----:B------:R-:W2:Y:S02]  /*07a0*/  SHFL.BFLY PT, R7, R0, 0x4, 0x1f ;  /* 0x0c801f0000077f89 */ /* 0x000ea400000e0000 */
[----:B--2---:R-:W-:-:S05]  /*07b0*/  FADD R7, R0, R7 ;  /* 0x0000000700077221 */ /* 0x004fca0000000000 */
[----:B------:R-:W2:Y:S01]  /*07c0*/  SHFL.BFLY PT, R4, R7, 0x2, 0x1f ;  /* 0x0c401f0007047f89 */ /* 0x000ea200000e0000 */
[----:B0-----:R-:W-:Y:S01]  /*07d0*/  LOP3.LUT P0, RZ, R12, 0x1f, RZ, 0xc0, !PT ;  /* 0x0000001f0cff7812 */ /* 0x001fe2000780c0ff */
[----:B--2---:R-:W-:-:S05]  /*07e0*/  FADD R4, R7, R4 ;  /* 0x0000000407047221 */ /* 0x004fca0000000000 */
[----:B------:R-:W0:Y:S01]  /*07f0*/  SHFL.BFLY PT, R11, R4, 0x1, 0x1f ;  /* 0x0c201f00040b7f89 */ /* 0x000e2200000e0000 */
[----:B------:R-:W-:-:S04]  /*0800*/  SHF.R.U32.HI R0, RZ, 0x3, R12 ;  /* 0x00000003ff007819 */ /* 0x000fc8000001160c */
[----:B------:R-:W-:Y:S02]  /*0810*/  LOP3.LUT R0, R0, 0x3c, RZ, 0xc0, !PT ;  /* 0x0000003c00007812 */ /* 0x000fe400078ec0ff */
[----:B------:R-:W-:Y:S01]  /*0820*/  ISETP.GE.AND P2, PT, R12, 0x10, PT ;  /* 0x000000100c00780c */ /* 0x000fe20003f46270 */
[----:B0-----:R-:W-:-:S05]  /*0830*/  FADD R11, R4, R11 ;  /* 0x0000000b040b7221 */ /* 0x001fca0000000000 */
[----:B------:R0:W-:Y:S01]  /*0840*/  @!P0 STS [R0+UR4], R11 ;  /* 0x0000000b00008988 */ /* 0x0001e20008000804 */
[----:B------:R-:W-:Y:S01]  /*0850*/  SHF.L.U32 R20, R12, 0x2, RZ ;  /* 0x000000020c147819 */ /* 0x000fe200000006ff */
[----:B------:R-:W-:Y:S01]  /*0860*/  BAR.SYNC.DEFER_BLOCKING 0x0 ;  /* 0x0000000000007b1d */ /* 0x000fe20000010000 */
[----:B------:R-:W-:-:S07]  /*0870*/  CS2R R34, SRZ ;  /* 0x0000000000227805 */ /* 0x000fce000001ff00 */
[----:B0-----:R-:W0:Y:S01]  /*0880*/  LDC.64 R10, c[0x0][0x248] ;  /* 0x00009200ff0a7b82 */ /* 0x001e220000000a00 */
[----:B------:R-:W2:Y:S04]  /*0890*/  @!P2 LDS R5, [R20+UR4] ;  /* 0x000000041405a984 */ /* 0x000ea80008000800 */
[----:B--2---:R-:W2:Y:S02]  /*08a0*/  SHFL.BFLY PT, R2, R5, 0x8, 0x1f ;  /* 0x0d001f0005027f89 */ /* 0x004ea400000e0000 */
[----:B--2---:R-:W-:-:S05]  /*08b0*/  FADD R4, R5, R2 ;  /* 0x0000000205047221 */ /* 0x004fca0000000000 */
[----:B------:R-:W2:Y:S02]  /*08c0*/  SHFL.BFLY PT, R3, R4, 0x4, 0x1f ;  /* 0x0c801f0004037f89 */ /* 0x000ea400000e0000 */
[----:B--2---:R-:W-:-:S05]  /*08d0*/  FADD R7, R4, R3 ;  /* 0x0000000304077221 */ /* 0x004fca0000000000 */
[----:B------:R-:W2:Y:S01]  /*08e0*/  SHFL.BFLY PT, R2, R7, 0x2, 0x1f ;  /* 0x0c401f0007027f89 */ /* 0x000ea200000e0000 */
[----:B------:R-:W-:Y:S01]  /*08f0*/  LOP3.LUT P0, RZ, R12, 0xf, RZ, 0xc0, !PT ;  /* 0x0000000f0cff7812 */ /* 0x000fe2000780c0ff */
[----:B--2---:R-:W-:-:S03]  /*0900*/  FADD R8, R7, R2 ;  /* 0x0000000207087221 */ /* 0x004fc60000000000 */
[----:B------:R-:W-:Y:S01]  /*0910*/  ISETP.LT.AND P0, PT, R12, 0x10, !P0 ;  /* 0x000000100c00780c */ /* 0x000fe20004701270 */
[----:B------:R-:W2:Y:S01]  /*0920*/  LDC.64 R2, c[0x0][0x238] ;  /* 0x00008e00ff027b82 */ /* 0x000ea20000000a00 */
[----:B------:R-:W3:Y:S02]  /*0930*/  SHFL.BFLY PT, R13, R8, 0x1, 0x1f ;  /* 0x0c201f00080d7f89 */ /* 0x000ee400000e0000 */
[----:B---3--:R-:W-:-:S09]  /*0940*/  FADD R13, R8, R13 ;  /* 0x0000000d080d7221 */ /* 0x008fd20000000000 */
[----:B------:R3:W-:Y:S01]  /*0950*/  @P0 STS [R20+UR4], R13 ;  /* 0x0000000d14000988 */ /* 0x0007e20008000804 */
[----:B------:R-:W-:Y:S01]  /*0960*/  BAR.SYNC.DEFER_BLOCKING 0x0 ;  /* 0x0000000000007b1d */ /* 0x000fe20000010000 */
[----:B------:R-:W-:Y:S01]  /*0970*/  CS2R R4, SRZ ;  /* 0x0000000000047805 */ /* 0x000fe2000001ff00 */
[----:B--2---:R-:W-:-:S05]  /*0980*/  IMAD.WIDE R2, R6, 0x8, R2 ;  /* 0x0000000806027825 */ /* 0x004fca00078e0202 */
[----:B------:R-:W2:Y:S01]  /*0990*/  @!P1 LDG.E.EL.64 R4, desc[UR6][R2.64] ;  /* 0x0000000602049981 */ /* 0x000ea2000c2e1b00 */
[----:B------:R-:W-:-:S03]  /*09a0*/  LEA R7, R6, R9, 0xc ;  /* 0x0000000906077211 */ /* 0x000fc600078e60ff */
[----:B------:R2:W5:Y:S02]  /*09b0*/  @!P1 LDG.E.EL.64 R34, desc[UR6][R2.64] ;  /* 0x0000000602229981 */ /* 0x000564000c2e1b00 */
[----:B-1----:R-:W-:Y:S01]  /*09c0*/  IMAD.WIDE R26, R7, 0x2, R26 ;  /* 0x00000002071a7825 */ /* 0x002fe200078e021a */
[----:B------:R-:W-:Y:S01]  /*09d0*/  HFMA2.MMA R42, -RZ, RZ, 0, 0 ;  /* 0x00000000ff2a7435 */ /* 0x000fe200000001ff */
[----:B------:R-:W-:Y:S02]  /*09e0*/  CS2R R28, SRZ ;  /* 0x00000000001c7805 */ /* 0x000fe4000001ff00 */
[----:B------:R-:W-:Y:S02]  /*09f0*/  CS2R R40, SRZ ;  /* 0x0000000000287805 */ /* 0x000fe4000001ff00 */
[----:B------:R-:W-:Y:S02]  /*0a00*/  CS2R R32, SRZ ;  /* 0x0000000000207805 */ /* 0x000fe4000001ff00 */
[----:B------:R-:W-:-:S02]  /*0a10*/  CS2R R38, SRZ ;  /* 0x0000000000267805 */ /* 0x000fc4000001ff00 */
[----:B------:R-:W-:Y:S01]  /*0a20*/  CS2R R30, SRZ ;  /* 0x00000000001e7805 */ /* 0x000fe2000001ff00 */
[----:B0-----:R-:W-:Y:S01]  /*0a30*/  IMAD.WIDE R10, R6, 0x4, R10 ;  /* 0x00000004060a7825 */ /* 0x001fe200078e020a */
[----:B------:R3:W5:Y:S04]  /*0a40*/  LDG.E.EL.64 R36, desc[UR6][R16.64] ;  /* 0x0000000610247981 */ /* 0x000768000c2e1b00 */
[----:B------:R3:W5:Y:S04]  /*0a50*/  @!P1 LDG.E.EL R42, desc[UR6][R10.64] ;  /* 0x000000060a2a9981 */ /* 0x000768000c2e1900 */
[----:B------:R3:W5:Y:S04]  /*0a60*/  @!P1 LDG.E.EF.64 R40, desc[UR6][R24.64] ;  /* 0x0000000618289981 */ /* 0x000768000c0e1b00 */
[----:B------:R3:W5:Y:S04]  /*0a70*/  @!P1 LDG.E.EF.64 R32, desc[UR6][R22.64] ;  /* 0x0000000616209981 */ /* 0x000768000c0e1b00 */
[----:B------:R3:W5:Y:S04]  /*0a80*/  @!P1 LDG.E.EF.64 R38, desc[UR6][R18.64] ;  /* 0x0000000612269981 */ /* 0x000768000c0e1b00 */
[----:B------:R3:W5:Y:S04]  /*0a90*/  @!P1 LDG.E.EF.64 R30, desc[UR6][R14.64] ;  /* 0x000000060e1e9981 */ /* 0x000768000c0e1b00 */
[----:B------:R3:W5:Y:S01]  /*0aa0*/  @!P1 LDG.E.EF.64 R28, desc[UR6][R26.64] ;  /* 0x000000061a1c9981 */ /* 0x000762000c0e1b00 */
[----:B--2---:R-:W-:-:S02]  /*0ab0*/  IADD3 R3, P2, R4, 0x1f500, RZ ;  /* 0x0001f50004037810 */ /* 0x004fc40007f5e0ff */
[----:B------:R-:W-:Y:S02]  /*0ac0*/  ISETP.GE.AND P0, PT, R5, RZ, PT ;  /* 0x000000ff0500720c */ /* 0x000fe40003f06270 */
[----:B------:R-:W-:Y:S02]  /*0ad0*/  IADD3.X R7, RZ, R5, RZ, P2, !PT ;  /* 0x00000005ff077210 */ /* 0x000fe400017fe4ff */
[----:B------:R-:W-:Y:S02]  /*0ae0*/  SEL R0, R3, R4, !P0 ;  /* 0x0000000403007207 */ /* 0x000fe40004000000 */
[----:B------:R-:W-:Y:S02]  /*0af0*/  SEL R4, R7, R5, !P0 ;  /* 0x0000000507047207 */ /* 0x000fe40004000000 */
[----:B------:R-:W-:-:S04]  /*0b00*/  ISETP.GE.U32.AND P0, PT, R0, 0x1f500, PT ;  /* 0x0001f5000000780c */ /* 0x000fc80003f06070 */
[----:B------:R-:W-:-:S04]  /*0b10*/  ISETP.GE.U32.AND.EX P0, PT, R4, RZ, PT, P0 ;  /* 0x000000ff0400720c */ /* 0x000fc80003f06100 */
[----:B------:R-:W-:-:S13]  /*0b20*/  ISETP.GE.OR P0, PT, R6, UR8, !P0 ;  /* 0x0000000806007c0c */ /* 0x000fda000c706670 */
[----:B---3--:R-:W-:Y:S05]  /*0b30*/  @P0 BRA `(.L_x_0) ;  /* 0x0000000000400947 */ /* 0x008fea0003800000 */
[----:B------:R-:W-:Y:S01]  /*0b40*/  MOV R0, 0x0 ;  /* 0x0000000000007802 */ /* 0x000fe20000000f00 */
[----:B------:R-:W-:Y:S01]  /*0b50*/  ULDC.64 UR8, c[0x4][0x18] ;  /* 0x0100060000087ab9 */ /* 0x000fe20000000a00 */
[----:B------:R-:W-:Y:S01]  /*0b60*/  ULDC.64 UR10, c[0x4][0x8] ;  /* 0x01000200000a7ab9 */ /* 0x000fe20000000a00 */
[----:B------:R-:W-:Y:S01]  /*0b70*/  MOV R4, UR8 ;  /* 0x0000000800047c02 */ /* 0x000fe20008000f00 */
[----:B------:R0:W1:Y:S01]  /*0b80*/  LDC.64 R2, c[0x4][R0] ;  /* 0x0100000000027b82 */ /* 0x0000620000000a00 */
[----:B------:R-:W-:Y:S01]  /*0b90*/  MOV R5, UR9 ;  /* 0x0000000900057c02 */ /* 0x000fe20008000f00 */
[----:B------:R-:W-:Y:S01]  /*0ba0*/  ULDC.64 UR8, c[0x4][0x10] ;  /* 0x0100040000087ab9 */ /* 0x000fe20000000a00 */
[----:B------:R-:W-:Y:S02]  /*0bb0*/  MOV R10, UR10 ;  /* 0x0000000a000a7c02 */ /* 0x000fe40008000f00 */
[----:B------:R-:W-:Y:S02]  /*0bc0*/  MOV R6, UR8 ;  /* 0x0000000800067c02 */ /* 0x000fe40008000f00 */
[----:B------:R-:W-:-:S02]  /*0bd0*/  MOV R7, UR9 ;  /* 0x0000000900077c02 */ /* 0x000fc40008000f00 */
[----:B------:R-:W-:Y:S02]  /*0be0*/  MOV R11, UR11 ;  /* 0x0000000b000b7c02 */ /* 0x000fe40008000f00 */
[----:B------:R-:W-:Y:S02]  /*0bf0*/  MOV R8, 0x5c ;  /* 0x0000005c00087802 */ /* 0x000fe40000000f00 */
[----:B------:R-:W-:Y:S02]  /*0c00*/  MOV R12, 0x1 ;  /* 0x00000001000c7802 */ /* 0x000fe40000000f00 */
[----:B0-----:R-:W-:-:S07]  /*0c10*/  MOV R13, RZ ;  /* 0x000000ff000d7202 */ /* 0x001fce0000000f00 */
[----:B------:R-:W-:-:S07]  /*0c20*/  LEPC R20, `(.L_x_0) ;  /* 0x000000001014794e */ /* 0x000fce0000000000 */
[----:B-1---5:R-:W-:Y:S05]  /*0c30*/  CALL.ABS.NOINC R2 ;  /* 0x0000000002007343 */ /* 0x022fea0003c00000 */
.L_x_0:
[----:B------:R-:W0:Y:S01]  /*0c40*/  LDS R2, [UR4] ;  /* 0x00000004ff027984 */ /* 0x000e220008000800 */
[----:B-----5:R-:W-:Y:S01]  /*0c50*/  HADD2.F32 R3, -RZ, R41.H1_H1 ;  /* 0x30000029ff037230 */ /* 0x020fe20000004100 */
[C---:B------:R-:W-:Y:S01]  /*0c60*/  SHF.L.U32 R11, R34.reuse, 0xc, RZ ;  /* 0x0000000c220b7819 */ /* 0x040fe200000006ff */
[----:B------:R-:W-:Y:S01]  /*0c70*/  HADD2.F32 R4, -RZ, R33.H1_H1 ;  /* 0x30000021ff047230 */ /* 0x000fe20000004100 */
[----:B------:R-:W-:Y:S01]  /*0c80*/  ISETP.GE.AND P2, PT, R35, RZ, PT ;  /* 0x000000ff2300720c */ /* 0x000fe20003f46270 */
[----:B------:R-:W-:Y:S01]  /*0c90*/  HADD2.F32 R41, -RZ, R41.H0_H0 ;  /* 0x20000029ff297230 */ /* 0x000fe20000004100 */
[C---:B------:R-:W-:Y:S01]  /*0ca0*/  SHF.L.U64.HI R0, R34.reuse, 0xc, R35 ;  /* 0x0000000c22007819 */ /* 0x040fe20000010223 */
[----:B------:R-:W-:Y:S02]  /*0cb0*/  HADD2.F32 R6, -RZ, R33.H0_H0 ;  /* 0x20000021ff067230 */ /* 0x000fe40000004100 */
[----:B------:R-:W-:Y:S01]  /*0cc0*/  FADD R3, R3, R4 ;  /* 0x0000000403037221 */ /* 0x000fe20000000000 */
[----:B------:R-:W-:Y:S01]  /*0cd0*/  HADD2.F32 R5, -RZ, R40.H1_H1 ;  /* 0x30000028ff057230 */ /* 0x000fe20000004100 */
[----:B------:R-:W-:Y:S01]  /*0ce0*/  ISETP.NE.U32.AND P0, PT, R34, -0x1, PT ;  /* 0xffffffff2200780c */ /* 0x000fe20003f05070 */
[----:B------:R-:W-:-:S02]  /*0cf0*/  HADD2.F32 R8, -RZ, R32.H1_H1 ;  /* 0x30000020ff087230 */ /* 0x000fc40000004100 */
[----:B------:R-:W-:Y:S01]  /*0d00*/  FADD R6, R41, R6 ;  /* 0x0000000629067221 */ /* 0x000fe20000000000 */
[----:B------:R-:W-:Y:S01]  /*0d10*/  HADD2.F32 R4, -RZ, R39.H1_H1 ;  /* 0x30000027ff047230 */ /* 0x000fe20000004100 */
[----:B------:R-:W-:Y:S01]  /*0d20*/  ISETP.NE.AND.EX P0, PT, R35, -0x1, PT, P0 ;  /* 0xffffffff2300780c */ /* 0x000fe20003f05300 */
[----:B------:R-:W-:Y:S02]  /*0d30*/  HADD2.F32 R39, -RZ, R39.H0_H0 ;  /* 0x20000027ff277230 */ /* 0x000fe40000004100 */
[----:B------:R-:W-:Y:S01]  /*0d40*/  FADD R5, R5, R8 ;  /* 0x0000000805057221 */ /* 0x000fe20000000000 */
[----:B------:R-:W-:Y:S02]  /*0d50*/  HADD2.F32 R40, -RZ, R40.H0_H0 ;  /* 0x20000028ff287230 */ /* 0x000fe40000004100 */
[----:B------:R-:W-:Y:S01]  /*0d60*/  FADD R3, R3, R4 ;  /* 0x0000000403037221 */ /* 0x000fe20000000000 */
[----:B------:R-:W-:Y:S02]  /*0d70*/  HADD2.F32 R7, -RZ, R32.H0_H0 ;  /* 0x20000020ff077230 */ /* 0x000fe40000004100 */
[----:B------:R-:W-:Y:S01]  /*0d80*/  FADD R39, R6, R39 ;  /* 0x0000002706277221 */ /* 0x000fe20000000000 */
[----:B------:R-:W-:Y:S01]  /*0d90*/  HADD2.F32 R8, -RZ, R38.H1_H1 ;  /* 0x30000026ff087230 */ /* 0x000fe20000004100 */
[----:B------:R-:W-:Y:S01]  /*0da0*/  BAR.SYNC.DEFER_BLOCKING 0x0 ;  /* 0x0000000000007b1d */ /* 0x000fe20000010000 */
[----:B------:R-:W-:-:S02]  /*0db0*/  HADD2.F32 R38, -RZ, R38.H0_H0 ;  /* 0x20000026ff267230 */ /* 0x000fc40000004100 */
[----:B------:R-:W-:Y:S01]  /*0dc0*/  FADD R7, R40, R7 ;  /* 0x0000000728077221 */ /* 0x000fe20000000000 */
[----:B------:R-:W-:Y:S01]  /*0dd0*/  HADD2.F32 R6, -RZ, R37.H1_H1 ;  /* 0x30000025ff067230 */ /* 0x000fe20000004100 */
[----:B------:R-:W-:Y:S01]  /*0de0*/  IADD3 R4, P3, R11, 0x1f500000, RZ ;  /* 0x1f5000000b047810 */ /* 0x000fe20007f7e0ff */
[----:B------:R-:W-:Y:S02]  /*0df0*/  HADD2.F32 R10, -RZ, R36.H1_H1 ;  /* 0x30000024ff0a7230 */ /* 0x000fe40000004100 */
[----:B------:R-:W-:Y:S01]  /*0e00*/  FADD R38, R7, R38 ;  /* 0x0000002607267221 */ /* 0x000fe20000000000 */
[----:B------:R-:W-:Y:S01]  /*0e10*/  FADD R5, R5, R8 ;  /* 0x0000000805057221 */ /* 0x000fe20000000000 */
[----:B------:R-:W-:Y:S01]  /*0e20*/  FMUL R7, R3, R6 ;  /* 0x0000000603077220 */ /* 0x000fe20000400000 */
[----:B------:R-:W-:Y:S01]  /*0e30*/  FMUL R3, R42, R42 ;  /* 0x0000002a2a037220 */ /* 0x000fe20000400000 */
[----:B------:R-:W-:Y:S01]  /*0e40*/  SEL R4, R4, R11, !P2 ;  /* 0x0000000b04047207 */ /* 0x000fe20005000000 */
[----:B------:R-:W-:-:S02]  /*0e50*/  HADD2.F32 R8, -RZ, R37.H0_H0 ;  /* 0x20000025ff087230 */ /* 0x000fc40000004100 */
[----:B------:R-:W-:Y:S01]  /*0e60*/  FMUL R11, R5, R10 ;  /* 0x0000000a050b7220 */ /* 0x000fe20000400000 */
[----:B------:R-:W-:Y:S01]  /*0e70*/  FMUL R6, R3, R42 ;  /* 0x0000002a03067220 */ /* 0x000fe20000400000 */
[----:B------:R-:W-:Y:S01]  /*0e80*/  IADD3.X R21, RZ, R0, RZ, P3, !PT ;  /* 0x00000000ff157210 */ /* 0x000fe20001ffe4ff */
[----:B------:R-:W-:Y:S02]  /*0e90*/  HADD2.F32 R13, -RZ, R36.H0_H0 ;  /* 0x20000024ff0d7230 */ /* 0x000fe40000004100 */
[----:B------:R-:W-:Y:S01]  /*0ea0*/  FMUL R39, R39, R8 ;  /* 0x0000000827277220 */ /* 0x000fe20000400000 */
[----:B------:R-:W-:Y:S02]  /*0eb0*/  HADD2.F32 R8, -RZ, R31.H1_H1 ;  /* 0x3000001fff087230 */ /* 0x000fe40000004100 */
[----:B0-----:R-:W-:Y:S01]  /*0ec0*/  FMUL R5, R2, -0.5 ;  /* 0xbf00000002057820 */ /* 0x001fe20000400000 */
[----:B------:R-:W-:Y:S01]  /*0ed0*/  HADD2.F32 R31, -RZ, R31.H0_H0 ;  /* 0x2000001fff1f7230 */ /* 0x000fe20000004100 */
[----:B------:R-:W0:Y:S01]  /*0ee0*/  LDC.64 R2, c[0x0][0x250] ;  /* 0x00009400ff027b82 */ /* 0x000e220000000a00 */
[----:B------:R-:W-:Y:S01]  /*0ef0*/  SEL R12, R21, R0, !P2 ;  /* 0x00000000150c7207 */ /* 0x000fe20005000000 */
[----:B------:R-:W-:Y:S01]  /*0f00*/  FMUL R5, R5, R6 ;  /* 0x0000000605057220 */ /* 0x000fe20000400000 */
[----:B------:R-:W-:Y:S01]  /*0f10*/  FADD R8, R8, R8 ;  /* 0x0000000808087221 */ /* 0x000fe20000000000 */
[----:B------:R-:W-:-:S02]  /*0f20*/  HADD2.F32 R6, -RZ, R30.H1_H1 ;  /* 0x3000001eff067230 */ /* 0x000fc40000004100 */
[----:B------:R-:W-:Y:S01]  /*0f30*/  FADD R0, R31, R31 ;  /* 0x0000001f1f007221 */ /* 0x000fe20000000000 */
[----:B------:R-:W-:Y:S01]  /*0f40*/  FMUL R5, R5, 0.000244140625 ;  /* 0x3980000005057820 */ /* 0x000fe20000400000 */
[----:B------:R-:W-:Y:S02]  /*0f50*/  HADD2.F32 R30, -RZ, R30.H0_H0 ;  /* 0x2000001eff1e7230 */ /* 0x000fe40000004100 */
[----:B------:R-:W-:Y:S01]  /*0f60*/  FMUL R13, R38, R13 ;  /* 0x0000000d260d7220 */ /* 0x000fe20000400000 */
[----:B------:R-:W-:Y:S01]  /*0f70*/  FADD R10, R6, R6 ;  /* 0x00000006060a7221 */ /* 0x000fe20000000000 */
[C---:B------:R-:W-:Y:S01]  /*0f80*/  FMUL R8, R5.reuse, R8 ;  /* 0x0000000805087220 */ /* 0x040fe20000400000 */
[----:B------:R-:W-:Y:S01]  /*0f90*/  FMUL R6, R5, R0 ;  /* 0x0000000005067220 */ /* 0x000fe20000400000 */
[----:B------:R-:W-:Y:S01]  /*0fa0*/  FADD R30, R30, R30 ;  /* 0x0000001e1e1e7221 */ /* 0x000fe20000000000 */
[----:B------:R-:W-:Y:S02]  /*0fb0*/  HADD2.F32 R0, -RZ, R29.H1_H1 ;  /* 0x3000001dff007230 */ /* 0x000fe40000004100 */
[----:B------:R-:W-:Y:S01]  /*0fc0*/  FFMA R7, R7, R42, R8 ;  /* 0x0000002a07077223 */ /* 0x000fe20000000008 */
[C---:B------:R-:W-:Y:S01]  /*0fd0*/  FMUL R10, R5.reuse, R10 ;  /* 0x0000000a050a7220 */ /* 0x040fe20000400000 */
[----:B------:R-:W-:Y:S01]  /*0fe0*/  FMUL R30, R5, R30 ;  /* 0x0000001e051e7220 */ /* 0x000fe20000400000 */
[----:B------:R-:W-:-:S02]  /*0ff0*/  HADD2.F32 R29, -RZ, R29.H0_H0 ;  /* 0x2000001dff1d7230 */ /* 0x000fc40000004100 */
[----:B------:R-:W-:Y:S01]  /*1000*/  FADD R0, R7, R0 ;  /* 0x0000000007007221 */ /* 0x000fe20000000000 */
[----:B------:R-:W-:Y:S02]  /*1010*/  HADD2.F32 R7, -RZ, R28.H1_H1 ;  /* 0x3000001cff077230 */ /* 0x000fe40000004100 */
[-C--:B------:R-:W-:Y:S01]  /*1020*/  FFMA R6, R39, R42.reuse, R6 ;  /* 0x0000002a27067223 */ /* 0x080fe20000000006 */
[----:B------:R-:W-:Y:S02]  /*1030*/  HADD2.F32 R28, -RZ, R28.H0_H0 ;  /* 0x2000001cff1c7230 */ /* 0x000fe40000004100 */
[-C--:B------:R-:W-:Y:S01]  /*1040*/  FFMA R10, R11, R42.reuse, R10 ;  /* 0x0000002a0b0a7223 */ /* 0x080fe2000000000a */
[----:B------:R-:W-:Y:S01]  /*1050*/  FFMA R13, R13, R42, R30 ;  /* 0x0000002a0d0d7223 */ /* 0x000fe2000000001e */
[----:B0-----:R-:W-:Y:S01]  /*1060*/  LEA R2, P2, R4, R2, 0x2 ;  /* 0x0000000204027211 */ /* 0x001fe200078410ff */
[----:B------:R-:W-:Y:S01]  /*1070*/  FADD R6, R6, R29 ;  /* 0x0000001d06067221 */ /* 0x000fe20000000000 */
[----:B------:R-:W-:Y:S01]  /*1080*/  FADD R7, R10, R7 ;  /* 0x000000070a077221 */ /* 0x000fe20000000000 */
[----:B------:R-:W-:Y:S01]  /*1090*/  FADD R8, R13, R28 ;  /* 0x0000001c0d087221 */ /* 0x000fe20000000000 */
[----:B------:R-:W-:-:S02]  /*10a0*/  LEA.HI.X R3, R4, R3, R12, 0x2, P2 ;  /* 0x0000000304037211 */ /* 0x000fc400010f140c */
[----:B------:R-:W-:Y:S02]  /*10b0*/  CS2R R12, SRZ ;  /* 0x00000000000c7805 */ /* 0x000fe4000001ff00 */
[----:B------:R-:W-:Y:S02]  /*10c0*/  LEA R2, P2, R9, R2, 0x2 ;  /* 0x0000000209027211 */ /* 0x000fe400078410ff */
[----:B------:R-:W-:Y:S02]  /*10d0*/  CS2R R20, SRZ ;  /* 0x0000000000147805 */ /* 0x000fe4000001ff00 */
[----:B------:R-:W-:Y:S02]  /*10e0*/  FSEL R11, R0, RZ, P0 ;  /* 0x000000ff000b7208 */ /* 0x000fe40000000000 */
[----:B------:R-:W-:Y:S02]  /*10f0*/  IADD3.X R3, RZ, R3, RZ, P2, !PT ;  /* 0x00000003ff037210 */ /* 0x000fe400017fe4ff */
[----:B------:R-:W-:-:S02]  /*1100*/  FSEL R10, R6, RZ, P0 ;  /* 0x000000ff060a7208 */ /* 0x000fc40000000000 */
[----:B------:R-:W-:Y:S02]  /*1110*/  FSEL R9, R7, RZ, P0 ;  /* 0x000000ff07097208 */ /* 0x000fe40000000000 */
[----:B------:R-:W-:Y:S01]  /*1120*/  FSEL R8, R8, RZ, P0 ;  /* 0x000000ff08087208 */ /* 0x000fe20000000000 */
[----:B------:R-:W-:Y:S06]  /*1130*/  @P1 BRA `(.L_x_1) ;  /* 0x0000000000041947 */ /* 0x000fec0003800000 */
[----:B------:R0:W-:Y:S02]  /*1140*/  REDG.E.ADD.F32x4.FTZ.RN.STRONG.GPU desc[UR6][R2.64], R8 ;  /* 0x00000008020079a6 */ /* 0x0001e4000c10f786 */
.L_x_1:
[----:B0-----:R-:W-:Y:S01]  /*1150*/  CS2R R10, SRZ ;  /* 0x00000000000a7805 */ /* 0x001fe2000001ff00 */
[----:B------:R-:W2:Y:S04]  /*1160*/  @!P1 LDG.E.EF.64 R20, desc[UR6][R22.64+0x1000] ;  /* 0x0010000616149981 */ /* 0x000ea8000c0e1b00 */
[----:B------:R-:W3:Y:S04]  /*1170*/  @!P1 LDG.E.EF.64 R12, desc[UR6][R24.64+0x1000] ;  /* 0x00100006180c9981 */ /* 0x000ee8000c0e1b00 */
[----:B------:R0:W4:Y:S01]  /*1180*/  @!P1 LDG.E.EF.64 R10, desc[UR6][R18.64+0x1000] ;  /* 0x00100006120a9981 */ /* 0x000122000c0e1b00 */
[----:B------:R-:W-:-:S03]  /*1190*/  CS2R R8, SRZ ;  /* 0x0000000000087805 */ /* 0x000fc6000001ff00 */
[----:B------:R-:W5:Y:S04]  /*11a0*/  LDG.E.EL.64 R16, desc[UR6][R16.64+0x1000] ;  /* 0x0010000610107981 */ /* 0x000f68000c2e1b00 */
[----:B------:R1:W5:Y:S01]  /*11b0*/  @!P1 LDG.E.EF.64 R8, desc[UR6][R14.64+0x1000] ;  /* 0x001000060e089981 */ /* 0x000362000c0e1b00 */
[----:B------:R-:W-:-:S06]  /*11c0*/  CS2R R6, SRZ ;  /* 0x0000000000067805 */ /* 0x000fcc000001ff00 */
[----:B------:R-:W5:Y:S01]  /*11d0*/  @!P1 LDG.E.EF.64 R6, desc[UR6][R26.64+0x1000] ;  /* 0x001000061a069981 */ /* 0x000f62000c0e1b00 */
[----:B------:R-:W-:Y:S01]  /*11e0*/  BAR.SYNC.DEFER_BLOCKING 0x0 ;  /* 0x0000000000007b1d */ /* 0x000fe20000010000 */
[----:B--2---:R-:W-:Y:S02]  /*11f0*/  HADD2.F32 R23, -RZ, R21.H1_H1 ;  /* 0x30000015ff177230 */ /* 0x004fe40000004100 */
[----:B------:R-:W-:Y:S02]  /*1200*/  HADD2.F32 R21, -RZ, R21.H0_H0 ;  /* 0x20000015ff157230 */ /* 0x000fe40000004100 */
[----:B---3--:R-:W-:Y:S02]  /*1210*/  HADD2.F32 R4, -RZ, R13.H0_H0 ;  /* 0x2000000dff047230 */ /* 0x008fe40000004100 */
[----:B------:R-:W-:Y:S02]  /*1220*/  HADD2.F32 R0, -RZ, R13.H1_H1 ;  /* 0x3000000dff007230 */ /* 0x000fe40000004100 */
[----:B0-----:R-:W-:-:S02]  /*1230*/  HADD2.F32 R18, -RZ, R12.H1_H1 ;  /* 0x3000000cff127230 */ /* 0x001fc40000004100 */
[----:B----4-:R-:W-:Y:S02]  /*1240*/  HADD2.F32 R13, -RZ, R11.H1_H1 ;  /* 0x3000000bff0d7230 */ /* 0x010fe40000004100 */
[----:B------:R-:W-:Y:S01]  /*1250*/  FADD R4, R4, R21 ;  /* 0x0000001504047221 */ /* 0x000fe20000000000 */
[----:B------:R-:W-:Y:S02]  /*1260*/  HADD2.F32 R12, -RZ, R12.H0_H0 ;  /* 0x2000000cff0c7230 */ /* 0x000fe40000004100 */
[----:B------:R-:W-:Y:S02]  /*1270*/  HADD2.F32 R19, -RZ, R20.H0_H0 ;  /* 0x20000014ff137230 */ /* 0x000fe40000004100 */
[----:B------:R-:W-:Y:S02]  /*1280*/  HADD2.F32 R11, -RZ, R11.H0_H0 ;  /* 0x2000000bff0b7230 */ /* 0x000fe40000004100 */
[----:B------:R-:W-:Y:S01]  /*1290*/  FADD R0, R0, R23 ;  /* 0x0000001700007221 */ /* 0x000fe20000000000 */
[----:B------:R-:W-:Y:S01]  /*12a0*/  FADD R19, R12, R19 ;  /* 0x000000130c137221 */ /* 0x000fe20000000000 */
[----:B------:R-:W-:-:S02]  /*12b0*/  HADD2.F32 R12, -RZ, R10.H1_H1 ;  /* 0x3000000aff0c7230 */ /* 0x000fc40000004100 */
[----:B------:R-:W-:Y:S01]  /*12c0*/  FADD R4, R4, R11 ;  /* 0x0000000b04047221 */ /* 0x000fe20000000000 */
[----:B-----5:R-:W-:Y:S02]  /*12d0*/  HADD2.F32 R11, -RZ, R17.H1_H1 ;  /* 0x30000011ff0b7230 */ /* 0x020fe40000004100 */
[----:B------:R-:W-:Y:S01]  /*12e0*/  FADD R0, R0, R13 ;  /* 0x0000000d00007221 */ /* 0x000fe20000000000 */
[----:B------:R-:W-:Y:S02]  /*12f0*/  HADD2.F32 R10, -RZ, R10.H0_H0 ;  /* 0x2000000aff0a7230 */ /* 0x000fe40000004100 */
[----:B-1----:R-:W-:Y:S02]  /*1300*/  HADD2.F32 R15, -RZ, R20.H1_H1 ;  /* 0x30000014ff0f7230 */ /* 0x002fe40000004100 */
[----:B------:R-:W-:Y:S01]  /*1310*/  FMUL R11, R0, R11 ;  /* 0x0000000b000b7220 */ /* 0x000fe20000400000 */
[----:B------:R-:W-:Y:S02]  /*1320*/  HADD2.F32 R0, -RZ, R9.H1_H1 ;  /* 0x30000009ff007230 */ /* 0x000fe40000004100 */
[----:B------:R-:W-:Y:S01]  /*1330*/  FADD R19, R19, R10 ;  /* 0x0000000a13137221 */ /* 0x000fe20000000000 */
[----:B------:R-:W-:-:S02]  /*1340*/  HADD2.F32 R17, -RZ, R17.H0_H0 ;  /* 0x20000011ff117230 */ /* 0x000fc40000004100 */
[----:B------:R-:W-:Y:S02]  /*1350*/  HADD2.F32 R10, -RZ, R8.H1_H1 ;  /* 0x30000008ff0a7230 */ /* 0x000fe40000004100 */
[----:B------:R-:W-:Y:S01]  /*1360*/  FADD R15, R18, R15 ;  /* 0x0000000f120f7221 */ /* 0x000fe20000000000 */
[----:B------:R-:W-:Y:S02]  /*1370*/  HADD2.F32 R9, -RZ, R9.H0_H0 ;  /* 0x20000009ff097230 */ /* 0x000fe40000004100 */
[----:B------:R-:W-:Y:S02]  /*1380*/  HADD2.F32 R8, -RZ, R8.H0_H0 ;  /* 0x20000008ff087230 */ /* 0x000fe40000004100 */
[----:B------:R-:W-:Y:S01]  /*1390*/  FADD R0, R0, R0 ;  /* 0x0000000000007221 */ /* 0x000fe20000000000 */
[----:B------:R-:W-:Y:S02]  /*13a0*/  HADD2.F32 R13, -RZ, R16.H1_H1 ;  /* 0x30000010ff0d7230 */ /* 0x000fe40000004100 */
[----:B------:R-:W-:Y:S01]  /*13b0*/  FMUL R17, R4, R17 ;  /* 0x0000001104117220 */ /* 0x000fe20000400000 */
[----:B------:R-:W-:-:S02]  /*13c0*/  HADD2.F32 R16, -RZ, R16.H0_H0 ;  /* 0x20000010ff107230 */ /* 0x000fc40000004100 */
[----:B------:R-:W-:Y:S01]  /*13d0*/  FADD R12, R15, R12 ;  /* 0x0000000c0f0c7221 */ /* 0x000fe20000000000 */
[----:B------:R-:W-:Y:S01]  /*13e0*/  FADD R4, R9, R9 ;  /* 0x0000000909047221 */ /* 0x000fe20000000000 */
[----:B------:R-:W-:Y:S01]  /*13f0*/  FADD R10, R10, R10 ;  /* 0x0000000a0a0a7221 */ /* 0x000fe20000000000 */
[----:B------:R-:W-:Y:S01]  /*1400*/  FADD R8, R8, R8 ;  /* 0x0000000808087221 */ /* 0x000fe20000000000 */
[----:B------:R-:W-:Y:S01]  /*1410*/  FMUL R0, R5, R0 ;  /* 0x0000000005007220 */ /* 0x000fe20000400000 */
[----:B------:R-:W-:Y:S01]  /*1420*/  FMUL R13, R12, R13 ;  /* 0x0000000d0c0d7220 */ /* 0x000fe20000400000 */
[----:B------:R-:W-:Y:S01]  /*1430*/  FMUL R19, R19, R16 ;  /* 0x0000001013137220 */ /* 0x000fe20000400000 */
[C---:B------:R-:W-:Y:S01]  /*1440*/  FMUL R4, R5.reuse, R4 ;  /* 0x0000000405047220 */ /* 0x040fe20000400000 */
[C---:B------:R-:W-:Y:S01]  /*1450*/  FMUL R10, R5.reuse, R10 ;  /* 0x0000000a050a7220 */ /* 0x040fe20000400000 */
[----:B------:R-:W-:Y:S01]  /*1460*/  FMUL R8, R5, R8 ;  /* 0x0000000805087220 */ /* 0x000fe20000400000 */
[----:B------:R-:W-:Y:S01]  /*1470*/  FFMA R0, R11, R42, R0 ;  /* 0x0000002a0b007223 */ /* 0x000fe20000000000 */
[----:B------:R-:W-:-:S02]  /*1480*/  HADD2.F32 R5, -RZ, R7.H1_H1 ;  /* 0x30000007ff057230 */ /* 0x000fc40000004100 */
[-C--:B------:R-:W-:Y:S01]  /*1490*/  FFMA R4, R17, R42.reuse, R4 ;  /* 0x0000002a11047223 */ /* 0x080fe20000000004 */
[----:B------:R-:W-:Y:S02]  /*14a0*/  HADD2.F32 R7, -RZ, R7.H0_H0 ;  /* 0x20000007ff077230 */ /* 0x000fe40000004100 */
[-C--:B------:R-:W-:Y:S01]  /*14b0*/  FFMA R10, R13, R42.reuse, R10 ;  /* 0x0000002a0d0a7223 */ /* 0x080fe2000000000a */
[----:B------:R-:W-:Y:S02]  /*14c0*/  HADD2.F32 R9, -RZ, R6.H1_H1 ;  /* 0x30000006ff097230 */ /* 0x000fe40000004100 */
[----:B------:R-:W-:Y:S01]  /*14d0*/  FFMA R8, R19, R42, R8 ;  /* 0x0000002a13087223 */ /* 0x000fe20000000008 */
[----:B------:R-:W-:Y:S02]  /*14e0*/  HADD2.F32 R11, -RZ, R6.H0_H0 ;  /* 0x20000006ff0b7230 */ /* 0x000fe40000004100 */
[----:B------:R-:W-:Y:S01]  /*14f0*/  FADD R0, R0, R5 ;  /* 0x0000000500007221 */ /* 0x000fe20000000000 */
[----:B------:R-:W-:Y:S01]  /*1500*/  FADD R4, R4, R7 ;  /* 0x0000000704047221 */ /* 0x000fe20000000000 */
[----:B------:R-:W-:Y:S01]  /*1510*/  FADD R9, R10, R9 ;  /* 0x000000090a097221 */ /* 0x000fe20000000000 */
[----:B------:R-:W-:-:S02]  /*1520*/  FADD R8, R8, R11 ;  /* 0x0000000b08087221 */ /* 0x000fc40000000000 */
[----:B------:R-:W-:Y:S02]  /*1530*/  FSEL R11, R0, RZ, P0 ;  /* 0x000000ff000b7208 */ /* 0x000fe40000000000 */
[----:B------:R-:W-:Y:S02]  /*1540*/  FSEL R10, R4, RZ, P0 ;  /* 0x000000ff040a7208 */ /* 0x000fe40000000000 */
[----:B------:R-:W-:Y:S02]  /*1550*/  FSEL R9, R9, RZ, P0 ;  /* 0x000000ff09097208 */ /* 0x000fe40000000000 */
[----:B------:R-:W-:Y:S01]  /*1560*/  FSEL R8, R8, RZ, P0 ;  /* 0x000000ff08087208 */ /* 0x000fe20000000000 */
[----:B------:R-:W-:Y:S06]  /*1570*/  @P1 EXIT ;  /* 0x000000000000194d */ /* 0x000fec0003800000 */
[----:B------:R-:W-:Y:S01]  /*1580*/  REDG.E.ADD.F32x4.FTZ.RN.STRONG.GPU desc[UR6][R2.64+0x2000], R8 ;  /* 0x00200008020079a6 */ /* 0x000fe2000c10f786 */
[----:B------:R-:W-:Y:S05]  /*1590*/  EXIT ;  /* 0x000000000000794d */ /* 0x000fea0003800000 */
.L_x_2:
[----:B------:R-:W-:-:S00]  /*15a0*/  BRA `(.L_x_2) ;  /* 0xfffffffc00fc7947 */ /* 0x000fc0000383ffff */
[----:B------:R-:W-:-:S00]  /*15b0*/  NOP ;  /* 0x0000000000007918 */ /* 0x000fc00000000000 */
        /* <DEDUP_REMOVED lines=12> */
.L_x_3:


//--------------------- .nv.global.init           --------------------------
	.section	.nv.global.init,"aw",@progbits
.nv.global.init:
	.type		assertFunc_0,@object
	.size		assertFunc_0,(assertMessage_0 - assertFunc_0)
assertFunc_0:
        /*0000*/ 	.byte	0x75, 0x6e, 0x6b, 0x6e, 0x6f, 0x77, 0x6e, 0x00
	.type		assertMessage_0,@object
	.size		assertMessage_0,(assertFile_0 - assertMessage_0)
assertMessage_0:
        /*0008*/ 	.byte	0x69, 0x6e, 0x64, 0x65, 0x78, 0x20, 0x6f, 0x75, 0x74, 0x20, 0x6f, 0x66, 0x20, 0x62, 0x6f, 0x75
        /*0018*/ 	.byte	0x6e, 0x64, 0x73, 0x3a, 0x20, 0x30, 0x20, 0x3c, 0x3d, 0x20, 0x74, 0x6d, 0x70, 0x34, 0x39, 0x20
        /*0028*/ 	.byte	0x3c, 0x20, 0x31, 0x32, 0x38, 0x32, 0x35, 0x36, 0x00
	.type		assertFile_0,@object
	.size		assertFile_0,(.L_1 - assertFile_0)
assertFile_0:
        /*0031*/ 	.byte	0x2f, 0x74, 0x6d, 0x70, 0x2f, 0x74, 0x6f, 0x72, 0x63, 0x68, 0x69, 0x6e, 0x64, 0x75, 0x63, 0x74
        /*0041*/ 	.byte	0x6f, 0x72, 0x5f, 0x72, 0x6f, 0x6f, 0x74, 0x2f, 0x72, 0x6e, 0x2f, 0x63, 0x72, 0x6e, 0x77, 0x68
        /*0051*/ 	.byte	0x66, 0x78, 0x62, 0x37, 0x7a, 0x66, 0x78, 0x66, 0x77, 0x77, 0x72, 0x69, 0x6e, 0x37, 0x68, 0x34
        /*0061*/ 	.byte	0x6b, 0x6b, 0x63, 0x35, 0x6a, 0x73, 0x66, 0x64, 0x6a, 0x33, 0x75, 0x36, 0x6d, 0x73, 0x37, 0x6f
        /*0071*/ 	.byte	0x6d, 0x76, 0x65, 0x6b, 0x62, 0x6e, 0x6d, 0x36, 0x6f, 0x68, 0x77, 0x74, 0x36, 0x63, 0x35, 0x2e
        /*0081*/ 	.byte	0x70, 0x79, 0x00
.L_1:


//--------------------- .nv.shared.triton_red_fused__to_copy_add_div_embedding_dense_backward_mul_pow_sum_13 --------------------------
	.section	.nv.shared.triton_red_fused__to_copy_add_div_embedding_dense_backward_mul_pow_sum_13,"aw",@nobits
	.sectionflags	@""
	.align	16
	.zero		1024


//--------------------- .nv.constant0.triton_red_fused__to_copy_add_div_embedding_dense_backward_mul_pow_sum_13 --------------------------
	.section	.nv.constant0.triton_red_fused__to_copy_add_div_embedding_dense_backward_mul_pow_sum_13,"a",@progbits
	.sectionflags	@""
	.align	4
.nv.constant0.triton_red_fused__to_copy_add_div_embedding_dense_backward_mul_pow_sum_13:
	.zero		616


//--------------------- SYMBOLS --------------------------

	.type		__assertfail,@function
